//
// Generated by NVIDIA NVVM Compiler
//
// Compiler Build ID: CL-36424714
// Cuda compilation tools, release 13.0, V13.0.88
// Based on NVVM 20.0.0
//

.version 9.0
.target sm_100
.address_size 64

	// .globl	_Z10rsa_modExpyyyPy

.visible .entry _Z10rsa_modExpyyyPy(
	.param .u64 _Z10rsa_modExpyyyPy_param_0,
	.param .u64 _Z10rsa_modExpyyyPy_param_1,
	.param .u64 _Z10rsa_modExpyyyPy_param_2,
	.param .u64 .ptr .align 1 _Z10rsa_modExpyyyPy_param_3
)
{
	.reg .pred 	%p<9>;
	.reg .b32 	%r<14>;
	.reg .b64 	%rd<39>;

	ld.param.u64 	%rd34, [_Z10rsa_modExpyyyPy_param_0];
	ld.param.u64 	%rd19, [_Z10rsa_modExpyyyPy_param_1];
	ld.param.u64 	%rd20, [_Z10rsa_modExpyyyPy_param_2];
	ld.param.u64 	%rd21, [_Z10rsa_modExpyyyPy_param_3];
	cvta.to.global.u64 	%rd1, %rd21;
	mov.u32 	%r1, %ctaid.y;
	mov.u32 	%r2, %nctaid.x;
	mov.u32 	%r3, %ctaid.x;
	mad.lo.s32 	%r4, %r1, %r2, %r3;
	mov.u32 	%r5, %ntid.x;
	mov.u32 	%r6, %tid.x;
	mad.lo.s32 	%r7, %r4, %r5, %r6;
	cvt.s64.s32 	%rd2, %r7;
	setp.le.u64 	%p1, %rd20, %rd2;
	@%p1 bra 	$L__BB0_14;
	setp.ne.s64 	%p2, %rd19, 1;
	@%p2 bra 	$L__BB0_3;
	shl.b64 	%rd30, %rd2, 3;
	add.s64 	%rd31, %rd1, %rd30;
	mov.b64 	%rd32, 0;
	st.global.u64 	[%rd31], %rd32;
	bra.uni 	$L__BB0_14;
$L__BB0_3:
	shl.b64 	%rd23, %rd2, 3;
	add.s64 	%rd3, %rd1, %rd23;
	setp.eq.s64 	%p3, %rd34, 0;
	mov.b64 	%rd37, 1;
	@%p3 bra 	$L__BB0_13;
	ld.global.u64 	%rd33, [%rd3];
	mov.b64 	%rd37, 1;
	cvt.u32.u64 	%r8, %rd19;
$L__BB0_5:
	mov.u64 	%rd6, %rd34;
	or.b64  	%rd25, %rd33, %rd19;
	and.b64  	%rd26, %rd25, -4294967296;
	setp.ne.s64 	%p4, %rd26, 0;
	@%p4 bra 	$L__BB0_7;
	cvt.u32.u64 	%r9, %rd33;
	rem.u32 	%r10, %r9, %r8;
	cvt.u64.u32 	%rd36, %r10;
	bra.uni 	$L__BB0_8;
$L__BB0_7:
	rem.u64 	%rd36, %rd33, %rd19;
$L__BB0_8:
	and.b64  	%rd27, %rd6, 1;
	setp.eq.b64 	%p5, %rd27, 1;
	not.pred 	%p6, %p5;
	@%p6 bra 	$L__BB0_12;
	mul.lo.s64 	%rd11, %rd36, %rd37;
	or.b64  	%rd28, %rd11, %rd19;
	and.b64  	%rd29, %rd28, -4294967296;
	setp.ne.s64 	%p7, %rd29, 0;
	@%p7 bra 	$L__BB0_11;
	cvt.u32.u64 	%r12, %rd11;
	rem.u32 	%r13, %r12, %r8;
	cvt.u64.u32 	%rd37, %r13;
	bra.uni 	$L__BB0_12;
$L__BB0_11:
	rem.u64 	%rd37, %rd11, %rd19;
$L__BB0_12:
	shr.u64 	%rd34, %rd6, 1;
	mul.lo.s64 	%rd33, %rd36, %rd36;
	setp.gt.u64 	%p8, %rd6, 1;
	@%p8 bra 	$L__BB0_5;
$L__BB0_13:
	st.global.u64 	[%rd3], %rd37;
$L__BB0_14:
	ret;

}


// ===== COMPILED SASS (sm_100) =====

	.target	sm_100

	.elftype	@"ET_EXEC"


//--------------------- .note.nv.tkinfo           --------------------------
	.section	.note.nv.tkinfo,"",@"SHT_NOTE"
	.sectionflags	@"SHF_NOTE_NV_TKINFO"
	.tkinfo
        /*0018*/ 	.word	0x00000002
        /*0030*/ 	.string	""
        /*0030*/ 	.string	"ptxas"
        /*0030*/ 	.string	"Cuda compilation tools, release 13.0, V13.0.88"
        /*0030*/ 	.string	"Build cuda_13.0.r13.0/compiler.36424714_0"
        /*0030*/ 	.string	"-arch sm_100 -m 64 "



//--------------------- .note.nv.cuinfo           --------------------------
	.section	.note.nv.cuinfo,"",@"SHT_NOTE"
	.sectionflags	@"SHF_NOTE_NV_CUINFO"
        /*0018*/ 	.short	0x0002
        /*001a*/ 	.short	0x0064
        /*001c*/ 	.short	0x0082
	.zero		2


//--------------------- .nv.info                  --------------------------
	.section	.nv.info,"",@"SHT_CUDA_INFO"
	.align	4


	//----- nvinfo : EIATTR_REGCOUNT
	.align		4
        /*0000*/ 	.byte	0x04, 0x2f
        /*0002*/ 	.short	(.L_1 - .L_0)
	.align		4
.L_0:
        /*0004*/ 	.word	index@(_Z10rsa_modExpyyyPy)
        /*0008*/ 	.word	0x00000016


	//----- nvinfo : EIATTR_FRAME_SIZE
	.align		4
.L_1:
        /*000c*/ 	.byte	0x04, 0x11
        /*000e*/ 	.short	(.L_3 - .L_2)
	.align		4
.L_2:
        /*0010*/ 	.word	index@($__internal_0_$__cuda_sm20_rem_u64)
        /*0014*/ 	.word	0x00000000


	//----- nvinfo : EIATTR_FRAME_SIZE
	.align		4
.L_3:
        /*0018*/ 	.byte	0x04, 0x11
        /*001a*/ 	.short	(.L_5 - .L_4)
	.align		4
.L_4:
        /*001c*/ 	.word	index@(_Z10rsa_modExpyyyPy)
        /*0020*/ 	.word	0x00000000


	//----- nvinfo : EIATTR_MIN_STACK_SIZE
	.align		4
.L_5:
        /*0024*/ 	.byte	0x04, 0x12
        /*0026*/ 	.short	(.L_7 - .L_6)
	.align		4
.L_6:
        /*0028*/ 	.word	index@(_Z10rsa_modExpyyyPy)
        /*002c*/ 	.word	0x00000000
.L_7:


//--------------------- .nv.compat                --------------------------
	.section	.nv.compat,"",@"SHT_CUDA_COMPAT_INFO"
	.align	4
        /*0000*/ 	.byte	0x02, 0x09, 0x00, 0x00, 0x02, 0x02, 0x01, 0x00, 0x02, 0x05, 0x05, 0x00, 0x03, 0x07, 0x01, 0x01
        /*0010*/ 	.byte	0x02, 0x03, 0x00, 0x00, 0x02, 0x06, 0x01, 0x00, 0x04, 0x0b, 0x08, 0x00, 0x09, 0x00, 0x00, 0x00
        /*0020*/ 	.byte	0x00, 0x00, 0x00, 0x00


//--------------------- .nv.info._Z10rsa_modExpyyyPy --------------------------
	.section	.nv.info._Z10rsa_modExpyyyPy,"",@"SHT_CUDA_INFO"
	.sectionflags	@""
	.align	4


	//----- nvinfo : EIATTR_CUDA_API_VERSION
	.align		4
        /*0000*/ 	.byte	0x04, 0x37
        /*0002*/ 	.short	(.L_9 - .L_8)
.L_8:
        /*0004*/ 	.word	0x00000082


	//----- nvinfo : EIATTR_KPARAM_INFO
	.align		4
.L_9:
        /*0008*/ 	.byte	0x04, 0x17
        /*000a*/ 	.short	(.L_11 - .L_10)
.L_10:
        /*000c*/ 	.word	0x00000000
        /*0010*/ 	.short	0x0003
        /*0012*/ 	.short	0x0018
        /*0014*/ 	.byte	0x00, 0xf5, 0x21, 0x00


	//----- nvinfo : EIATTR_KPARAM_INFO
	.align		4
.L_11:
        /*0018*/ 	.byte	0x04, 0x17
        /*001a*/ 	.short	(.L_13 - .L_12)
.L_12:
        /*001c*/ 	.word	0x00000000
        /*0020*/ 	.short	0x0002
        /*0022*/ 	.short	0x0010
        /*0024*/ 	.byte	0x00, 0xf0, 0x21, 0x00


	//----- nvinfo : EIATTR_KPARAM_INFO
	.align		4
.L_13:
        /*0028*/ 	.byte	0x04, 0x17
        /*002a*/ 	.short	(.L_15 - .L_14)
.L_14:
        /*002c*/ 	.word	0x00000000
        /*0030*/ 	.short	0x0001
        /*0032*/ 	.short	0x0008
        /*0034*/ 	.byte	0x00, 0xf0, 0x21, 0x00


	//----- nvinfo : EIATTR_KPARAM_INFO
	.align		4
.L_15:
        /*0038*/ 	.byte	0x04, 0x17
        /*003a*/ 	.short	(.L_17 - .L_16)
.L_16:
        /*003c*/ 	.word	0x00000000
        /*0040*/ 	.short	0x0000
        /*0042*/ 	.short	0x0000
        /*0044*/ 	.byte	0x00, 0xf0, 0x21, 0x00


	//----- nvinfo : EIATTR_SPARSE_MMA_MASK
	.align		4
.L_17:
        /*0048*/ 	.byte	0x03, 0x50
        /*004a*/ 	.short	0x0000


	//----- nvinfo : EIATTR_MAXREG_COUNT
	.align		4
        /*004c*/ 	.byte	0x03, 0x1b
        /*004e*/ 	.short	0x00ff


	//----- nvinfo : EIATTR_MERCURY_ISA_VERSION
	.align		4
        /*0050*/ 	.byte	0x03, 0x5f
        /*0052*/ 	.short	0x0101


	//----- nvinfo : EIATTR_VRC_CTA_INIT_COUNT
	.align		4
        /*0054*/ 	.byte	0x02, 0x4a
	.zero		1
	.zero		1


	//----- nvinfo : EIATTR_EXIT_INSTR_OFFSETS
	.align		4
        /*0058*/ 	.byte	0x04, 0x1c
        /*005a*/ 	.short	(.L_19 - .L_18)


	//   ....[0]....
.L_18:
        /*005c*/ 	.word	0x000000d0


	//   ....[1]....
        /*0060*/ 	.word	0x00000160


	//   ....[2]....
        /*0064*/ 	.word	0x00000760


	//----- nvinfo : EIATTR_CRS_STACK_SIZE
	.align		4
.L_19:
        /*0068*/ 	.byte	0x04, 0x1e
        /*006a*/ 	.short	(.L_21 - .L_20)
.L_20:
        /*006c*/ 	.word	0x00000000


	//----- nvinfo : EIATTR_CBANK_PARAM_SIZE
	.align		4
.L_21:
        /*0070*/ 	.byte	0x03, 0x19
        /*0072*/ 	.short	0x0020


	//----- nvinfo : EIATTR_PARAM_CBANK
	.align		4
        /*0074*/ 	.byte	0x04, 0x0a
        /*0076*/ 	.short	(.L_23 - .L_22)
	.align		4
.L_22:
        /*0078*/ 	.word	index@(.nv.constant0._Z10rsa_modExpyyyPy)
        /*007c*/ 	.short	0x0380
        /*007e*/ 	.short	0x0020


	//----- nvinfo : EIATTR_SW_WAR
	.align		4
.L_23:
        /*0080*/ 	.byte	0x04, 0x36
        /*0082*/ 	.short	(.L_25 - .L_24)
.L_24:
        /*0084*/ 	.word	0x00000008
.L_25:


//--------------------- .nv.callgraph             --------------------------
	.section	.nv.callgraph,"",@"SHT_CUDA_CALLGRAPH"
	.align	4
	.sectionentsize	8
	.align		4
        /*0000*/ 	.word	0x00000000
	.align		4
        /*0004*/ 	.word	0xffffffff
	.align		4
        /*0008*/ 	.word	0x00000000
	.align		4
        /*000c*/ 	.word	0xfffffffe
	.align		4
        /*0010*/ 	.word	0x00000000
	.align		4
        /*0014*/ 	.word	0xfffffffd
	.align		4
        /*0018*/ 	.word	0x00000000
	.align		4
        /*001c*/ 	.word	0xfffffffc


//--------------------- .text._Z10rsa_modExpyyyPy --------------------------
	.section	.text._Z10rsa_modExpyyyPy,"ax",@progbits
	.align	128
        .global         _Z10rsa_modExpyyyPy
        .type           _Z10rsa_modExpyyyPy,@function
        .size           _Z10rsa_modExpyyyPy,(.L_x_9 - _Z10rsa_modExpyyyPy)
        .other          _Z10rsa_modExpyyyPy,@"STO_CUDA_ENTRY STV_DEFAULT"
_Z10rsa_modExpyyyPy:
.text._Z10rsa_modExpyyyPy:
[----:B------:R-:W-:Y:S01]  /*0000*/  LDC R1, c[0x0][0x37c] ;  /* 0x0000df00ff017b82 */ /* 0x000fe20000000800 */
[----:B------:R-:W0:Y:S07]  /*0010*/  S2R R3, SR_TID.X ;  /* 0x0000000000037919 */ /* 0x000e2e0000002100 */
[----:B------:R-:W-:Y:S01]  /*0020*/  S2UR UR4, SR_CTAID.Y ;  /* 0x00000000000479c3 */ /* 0x000fe20000002600 */
[----:B------:R-:W1:Y:S01]  /*0030*/  LDCU UR5, c[0x0][0x370] ;  /* 0x00006e00ff0577ac */ /* 0x000e620008000800 */
[----:B------:R-:W2:Y:S06]  /*0040*/  LDCU.64 UR8, c[0x0][0x390] ;  /* 0x00007200ff0877ac */ /* 0x000eac0008000a00 */
[----:B------:R-:W1:Y:S08]  /*0050*/  S2UR UR6, SR_CTAID.X ;  /* 0x00000000000679c3 */ /* 0x000e700000002500 */
[----:B------:R-:W0:Y:S01]  /*0060*/  LDC R0, c[0x0][0x360] ;  /* 0x0000d800ff007b82 */ /* 0x000e220000000800 */
[----:B-1----:R-:W-:Y:S01]  /*0070*/  UIMAD UR4, UR4, UR5, UR6 ;  /* 0x00000005040472a4 */ /* 0x002fe2000f8e0206 */
[----:B------:R-:W1:Y:S05]  /*0080*/  LDCU.64 UR6, c[0x0][0x380] ;  /* 0x00007000ff0677ac */ /* 0x000e6a0008000a00 */
[----:B0-----:R-:W-:-:S05]  /*0090*/  IMAD R0, R0, UR4, R3 ;  /* 0x0000000400007c24 */ /* 0x001fca000f8e0203 */
[----:B--2---:R-:W-:Y:S02]  /*00a0*/  ISETP.GE.U32.AND P0, PT, R0, UR8, PT ;  /* 0x0000000800007c0c */ /* 0x004fe4000bf06070 */
[----:B------:R-:W-:-:S04]  /*00b0*/  SHF.R.S32.HI R5, RZ, 0x1f, R0 ;  /* 0x0000001fff057819 */ /* 0x000fc80000011400 */
[----:B------:R-:W-:-:S13]  /*00c0*/  ISETP.GE.U32.AND.EX P0, PT, R5, UR9, PT, P0 ;  /* 0x0000000905007c0c */ /* 0x000fda000bf06100 */
[----:B-1----:R-:W-:Y:S05]  /*00d0*/  @P0 EXIT ;  /* 0x000000000000094d */ /* 0x002fea0003800000 */
[----:B------:R-:W0:Y:S01]  /*00e0*/  LDC.64 R2, c[0x0][0x388] ;  /* 0x0000e200ff027b82 */ /* 0x000e220000000a00 */
[----:B------:R-:W1:Y:S01]  /*00f0*/  LDCU.64 UR8, c[0x0][0x358] ;  /* 0x00006b00ff0877ac */ /* 0x000e620008000a00 */
[----:B0-----:R-:W-:-:S04]  /*0100*/  ISETP.NE.U32.AND P0, PT, R2, 0x1, PT ;  /* 0x000000010200780c */ /* 0x001fc80003f05070 */
[----:B------:R-:W-:-:S13]  /*0110*/  ISETP.NE.AND.EX P0, PT, R3, RZ, PT, P0 ;  /* 0x000000ff0300720c */ /* 0x000fda0003f05300 */
[----:B------:R-:W0:Y:S02]  /*0120*/  @!P0 LDC.64 R2, c[0x0][0x398] ;  /* 0x0000e600ff028b82 */ /* 0x000e240000000a00 */
[----:B0-----:R-:W-:-:S04]  /*0130*/  @!P0 LEA R2, P1, R0, R2, 0x3 ;  /* 0x0000000200028211 */ /* 0x001fc800078218ff */
[----:B------:R-:W-:-:S05]  /*0140*/  @!P0 LEA.HI.X R3, R0, R3, R5, 0x3, P1 ;  /* 0x0000000300038211 */ /* 0x000fca00008f1c05 */
[----:B-1----:R0:W-:Y:S01]  /*0150*/  @!P0 STG.E.64 desc[UR8][R2.64], RZ ;  /* 0x000000ff02008986 */ /* 0x0021e2000c101b08 */
[----:B------:R-:W-:Y:S05]  /*0160*/  @!P0 EXIT ;  /* 0x000000000000894d */ /* 0x000fea0003800000 */
[----:B------:R-:W1:Y:S01]  /*0170*/  LDCU.64 UR4, c[0x0][0x380] ;  /* 0x00007000ff0477ac */ /* 0x000e620008000a00 */
[----:B------:R-:W-:Y:S01]  /*0180*/  IMAD.MOV.U32 R4, RZ, RZ, 0x1 ;  /* 0x00000001ff047424 */ /* 0x000fe200078e00ff */
[----:B------:R-:W0:Y:S01]  /*0190*/  LDCU.64 UR10, c[0x0][0x398] ;  /* 0x00007300ff0a77ac */ /* 0x000e220008000a00 */
[----:B-1----:R-:W-:-:S04]  /*01a0*/  UISETP.NE.U32.AND UP0, UPT, UR4, URZ, UPT ;  /* 0x000000ff0400728c */ /* 0x002fc8000bf05070 */
[----:B------:R-:W-:Y:S01]  /*01b0*/  UISETP.NE.AND.EX UP0, UPT, UR5, URZ, UPT, UP0 ;  /* 0x000000ff0500728c */ /* 0x000fe2000bf05300 */
[----:B0-----:R-:W-:-:S04]  /*01c0*/  LEA R2, P0, R0, UR10, 0x3 ;  /* 0x0000000a00027c11 */ /* 0x001fc8000f8018ff */
[----:B------:R-:W-:Y:S01]  /*01d0*/  LEA.HI.X R3, R0, UR11, R5, 0x3, P0 ;  /* 0x0000000b00037c11 */ /* 0x000fe200080f1c05 */
[----:B------:R-:W-:-:S03]  /*01e0*/  IMAD.MOV.U32 R5, RZ, RZ, 0x0 ;  /* 0x00000000ff057424 */ /* 0x000fc600078e00ff */
[----:B------:R-:W-:Y:S05]  /*01f0*/  BRA.U !UP0, `(.L_x_0) ;  /* 0x0000000508547547 */ /* 0x000fea000b800000 */
[----:B------:R0:W5:Y:S01]  /*0200*/  LDG.E.64 R8, desc[UR8][R2.64] ;  /* 0x0000000802087981 */ /* 0x000162000c1e1b00 */
[----:B------:R-:W-:Y:S02]  /*0210*/  HFMA2 R4, -RZ, RZ, 0, 5.9604644775390625e-08 ;  /* 0x00000001ff047431 */ /* 0x000fe400000001ff */
[----:B------:R-:W-:Y:S01]  /*0220*/  IMAD.MOV.U32 R5, RZ, RZ, 0x0 ;  /* 0x00000000ff057424 */ /* 0x000fe200078e00ff */
[----:B------:R-:W1:Y:S01]  /*0230*/  LDCU UR11, c[0x0][0x38c] ;  /* 0x00007180ff0b77ac */ /* 0x000e620008000800 */
[----:B------:R-:W2:Y:S05]  /*0240*/  LDCU UR12, c[0x0][0x388] ;  /* 0x00007100ff0c77ac */ /* 0x000eaa0008000800 */
.L_x_7:
[----:B-1---5:R-:W-:Y:S01]  /*0250*/  LOP3.LUT R0, R9, UR11, RZ, 0xfc, !PT ;  /* 0x0000000b09007c12 */ /* 0x022fe2000f8efcff */
[----:B------:R-:W1:Y:S01]  /*0260*/  LDCU.64 UR4, c[0x0][0x388] ;  /* 0x00007100ff0477ac */ /* 0x000e620008000a00 */
[----:B------:R-:W-:Y:S02]  /*0270*/  BSSY.RECONVERGENT B0, `(.L_x_1) ;  /* 0x000001c000007945 */ /* 0x000fe40003800200 */
[----:B------:R-:W-:-:S13]  /*0280*/  ISETP.NE.U32.AND P0, PT, R0, RZ, PT ;  /* 0x000000ff0000720c */ /* 0x000fda0003f05070 */
[----:B------:R-:W-:Y:S05]  /*0290*/  @P0 BRA `(.L_x_2) ;  /* 0x0000000000500947 */ /* 0x000fea0003800000 */
[----:B--2---:R-:W2:Y:S01]  /*02a0*/  I2F.U32.RP R0, UR12 ;  /* 0x0000000c00007d06 */ /* 0x004ea20008209000 */
[----:B------:R-:W-:-:S07]  /*02b0*/  ISETP.NE.U32.AND P1, PT, RZ, UR12, PT ;  /* 0x0000000cff007c0c */ /* 0x000fce000bf25070 */
[----:B--2---:R-:W2:Y:S02]  /*02c0*/  MUFU.RCP R0, R0 ;  /* 0x0000000000007308 */ /* 0x004ea40000001000 */
[----:B--2---:R-:W-:-:S06]  /*02d0*/  VIADD R6, R0, 0xffffffe ;  /* 0x0ffffffe00067836 */ /* 0x004fcc0000000000 */
[----:B------:R2:W3:Y:S02]  /*02e0*/  F2I.FTZ.U32.TRUNC.NTZ R7, R6 ;  /* 0x0000000600077305 */ /* 0x0004e4000021f000 */
[----:B--2---:R-:W-:Y:S01]  /*02f0*/  IMAD.MOV.U32 R6, RZ, RZ, RZ ;  /* 0x000000ffff067224 */ /* 0x004fe200078e00ff */
[----:B---3--:R-:W-:-:S05]  /*0300*/  IADD3 R9, PT, PT, RZ, -R7, RZ ;  /* 0x80000007ff097210 */ /* 0x008fca0007ffe0ff */
[----:B------:R-:W-:-:S04]  /*0310*/  IMAD R9, R9, UR12, RZ ;  /* 0x0000000c09097c24 */ /* 0x000fc8000f8e02ff */
[----:B------:R-:W-:-:S06]  /*0320*/  IMAD.HI.U32 R7, R7, R9, R6 ;  /* 0x0000000907077227 */ /* 0x000fcc00078e0006 */
[----:B------:R-:W-:-:S04]  /*0330*/  IMAD.HI.U32 R7, R7, R8, RZ ;  /* 0x0000000807077227 */ /* 0x000fc800078e00ff */
[----:B------:R-:W-:-:S04]  /*0340*/  IMAD.MOV R7, RZ, RZ, -R7 ;  /* 0x000000ffff077224 */ /* 0x000fc800078e0a07 */
[----:B------:R-:W-:Y:S01]  /*0350*/  IMAD R8, R7, UR12, R8 ;  /* 0x0000000c07087c24 */ /* 0x000fe2000f8e0208 */
[----:B------:R-:W-:-:S04]  /*0360*/  MOV R7, RZ ;  /* 0x000000ff00077202 */ /* 0x000fc80000000f00 */
[----:B------:R-:W-:-:S13]  /*0370*/  ISETP.GE.U32.AND P0, PT, R8, UR12, PT ;  /* 0x0000000c08007c0c */ /* 0x000fda000bf06070 */
[----:B------:R-:W-:-:S04]  /*0380*/  @P0 IADD3 R8, PT, PT, R8, -UR12, RZ ;  /* 0x8000000c08080c10 */ /* 0x000fc8000fffe0ff */
[----:B------:R-:W-:-:S13]  /*0390*/  ISETP.GE.U32.AND P0, PT, R8, UR12, PT ;  /* 0x0000000c08007c0c */ /* 0x000fda000bf06070 */
[----:B------:R-:W-:Y:S01]  /*03a0*/  @P0 VIADD R8, R8, -UR12 ;  /* 0x8000000c08080c36 */ /* 0x000fe20008000000 */
[----:B------:R-:W-:-:S05]  /*03b0*/  @!P1 LOP3.LUT R8, RZ, UR12, RZ, 0x33, !PT ;  /* 0x0000000cff089c12 */ /* 0x000fca000f8e33ff */
[----:B------:R-:W-:Y:S01]  /*03c0*/  IMAD.MOV.U32 R6, RZ, RZ, R8 ;  /* 0x000000ffff067224 */ /* 0x000fe200078e0008 */
[----:B------:R-:W-:Y:S06]  /*03d0*/  BRA `(.L_x_3) ;  /* 0x0000000000147947 */ /* 0x000fec0003800000 */
.L_x_2:
[----:B------:R-:W-:Y:S01]  /*03e0*/  IMAD.MOV.U32 R0, RZ, RZ, R8 ;  /* 0x000000ffff007224 */ /* 0x000fe200078e0008 */
[----:B------:R-:W-:-:S07]  /*03f0*/  MOV R8, 0x410 ;  /* 0x0000041000087802 */ /* 0x000fce0000000f00 */
[----:B012---:R-:W-:Y:S05]  /*0400*/  CALL.REL.NOINC `($__internal_0_$__cuda_sm20_rem_u64) ;  /* 0x0000000000d87944 */ /* 0x007fea0003c00000 */
[----:B------:R-:W-:Y:S01]  /*0410*/  IMAD.MOV.U32 R6, RZ, RZ, R0 ;  /* 0x000000ffff067224 */ /* 0x000fe200078e0000 */
[----:B------:R-:W-:-:S07]  /*0420*/  MOV R7, R11 ;  /* 0x0000000b00077202 */ /* 0x000fce0000000f00 */
.L_x_3:
[----:B-1----:R-:W-:Y:S05]  /*0430*/  BSYNC.RECONVERGENT B0 ;  /* 0x0000000000007941 */ /* 0x002fea0003800200 */
.L_x_1:
[----:B------:R-:W-:-:S04]  /*0440*/  ULOP3.LUT UR10, UR6, 0x1, URZ, 0xc0, !UPT ;  /* 0x00000001060a7892 */ /* 0x000fc8000f8ec0ff */
[----:B------:R-:W-:-:S04]  /*0450*/  UISETP.NE.U32.AND UP0, UPT, UR10, 0x1, UPT ;  /* 0x000000010a00788c */ /* 0x000fc8000bf05070 */
[----:B------:R-:W-:-:S09]  /*0460*/  UISETP.NE.U32.AND.EX UP0, UPT, URZ, URZ, UPT, UP0 ;  /* 0x000000ffff00728c */ /* 0x000fd2000bf05100 */
[----:B------:R-:W-:Y:S05]  /*0470*/  BRA.U UP0, `(.L_x_4) ;  /* 0x0000000100887547 */ /* 0x000fea000b800000 */
[-C--:B------:R-:W-:Y:S01]  /*0480*/  IMAD R11, R7, R4.reuse, RZ ;  /* 0x00000004070b7224 */ /* 0x080fe200078e02ff */
[----:B------:R-:W-:Y:S01]  /*0490*/  BSSY.RECONVERGENT B0, `(.L_x_4) ;  /* 0x0000020000007945 */ /* 0x000fe20003800200 */
[----:B------:R-:W-:-:S04]  /*04a0*/  IMAD.WIDE.U32 R8, R6, R4, RZ ;  /* 0x0000000406087225 */ /* 0x000fc800078e00ff */
[----:B------:R-:W-:-:S04]  /*04b0*/  IMAD R11, R5, R6, R11 ;  /* 0x00000006050b7224 */ /* 0x000fc800078e020b */
[----:B------:R-:W-:-:S05]  /*04c0*/  IMAD.IADD R11, R9, 0x1, R11 ;  /* 0x00000001090b7824 */ /* 0x000fca00078e020b */
[----:B------:R-:W-:-:S04]  /*04d0*/  LOP3.LUT R0, R11, UR11, RZ, 0xfc, !PT ;  /* 0x0000000b0b007c12 */ /* 0x000fc8000f8efcff */
[----:B------:R-:W-:-:S13]  /*04e0*/  ISETP.NE.U32.AND P0, PT, R0, RZ, PT ;  /* 0x000000ff0000720c */ /* 0x000fda0003f05070 */
[----:B------:R-:W-:Y:S05]  /*04f0*/  @P0 BRA `(.L_x_5) ;  /* 0x00000000004c0947 */ /* 0x000fea0003800000 */
[----:B------:R-:W1:Y:S01]  /*0500*/  I2F.U32.RP R9, UR12 ;  /* 0x0000000c00097d06 */ /* 0x000e620008209000 */
[----:B------:R-:W-:Y:S01]  /*0510*/  HFMA2 R4, -RZ, RZ, 0, 0 ;  /* 0x00000000ff047431 */ /* 0x000fe200000001ff */
[----:B------:R-:W-:-:S06]  /*0520*/  ISETP.NE.U32.AND P1, PT, RZ, UR12, PT ;  /* 0x0000000cff007c0c */ /* 0x000fcc000bf25070 */
[----:B-1----:R-:W1:Y:S02]  /*0530*/  MUFU.RCP R9, R9 ;  /* 0x0000000900097308 */ /* 0x002e640000001000 */
[----:B-1----:R-:W-:-:S06]  /*0540*/  IADD3 R10, PT, PT, R9, 0xffffffe, RZ ;  /* 0x0ffffffe090a7810 */ /* 0x002fcc0007ffe0ff */
[----:B------:R-:W1:Y:S02]  /*0550*/  F2I.FTZ.U32.TRUNC.NTZ R5, R10 ;  /* 0x0000000a00057305 */ /* 0x000e64000021f000 */
[----:B-1----:R-:W-:-:S04]  /*0560*/  IMAD.MOV R11, RZ, RZ, -R5 ;  /* 0x000000ffff0b7224 */ /* 0x002fc800078e0a05 */
        /* <DEDUP_REMOVED lines=10> */
[----:B------:R-:W-:Y:S01]  /*0610*/  @!P1 LOP3.LUT R4, RZ, UR12, RZ, 0x33, !PT ;  /* 0x0000000cff049c12 */ /* 0x000fe2000f8e33ff */
[----:B------:R-:W-:Y:S06]  /*0620*/  BRA `(.L_x_6) ;  /* 0x0000000000187947 */ /* 0x000fec0003800000 */
.L_x_5:
[----:B------:R-:W-:Y:S01]  /*0630*/  IMAD.MOV.U32 R0, RZ, RZ, R8 ;  /* 0x000000ffff007224 */ /* 0x000fe200078e0008 */
[----:B------:R-:W-:Y:S02]  /*0640*/  MOV R9, R11 ;  /* 0x0000000b00097202 */ /* 0x000fe40000000f00 */
[----:B------:R-:W-:-:S07]  /*0650*/  MOV R8, 0x670 ;  /* 0x0000067000087802 */ /* 0x000fce0000000f00 */
[----:B0-----:R-:W-:Y:S05]  /*0660*/  CALL.REL.NOINC `($__internal_0_$__cuda_sm20_rem_u64) ;  /* 0x0000000000407944 */ /* 0x001fea0003c00000 */
[----:B------:R-:W-:Y:S01]  /*0670*/  IMAD.MOV.U32 R4, RZ, RZ, R0 ;  /* 0x000000ffff047224 */ /* 0x000fe200078e0000 */
[----:B------:R-:W-:-:S07]  /*0680*/  MOV R5, R11 ;  /* 0x0000000b00057202 */ /* 0x000fce0000000f00 */
.L_x_6:
[----:B------:R-:W-:Y:S05]  /*0690*/  BSYNC.RECONVERGENT B0 ;  /* 0x0000000000007941 */ /* 0x000fea0003800200 */
.L_x_4:
[----:B------:R-:W-:Y:S01]  /*06a0*/  UISETP.GT.U32.AND UP0, UPT, UR6, 0x1, UPT ;  /* 0x000000010600788c */ /* 0x000fe2000bf04070 */
[-C--:B------:R-:W-:Y:S01]  /*06b0*/  IMAD R11, R7, R6.reuse, RZ ;  /* 0x00000006070b7224 */ /* 0x080fe200078e02ff */
[----:B------:R-:W-:Y:S01]  /*06c0*/  USHF.R.U64 UR4, UR6, 0x1, UR7 ;  /* 0x0000000106047899 */ /* 0x000fe20008001207 */
[C---:B------:R-:W-:Y:S01]  /*06d0*/  IMAD.WIDE.U32 R8, R6.reuse, R6, RZ ;  /* 0x0000000606087225 */ /* 0x040fe200078e00ff */
[----:B------:R-:W-:Y:S02]  /*06e0*/  UISETP.GT.U32.AND.EX UP0, UPT, UR7, URZ, UPT, UP0 ;  /* 0x000000ff0700728c */ /* 0x000fe4000bf04100 */
[----:B------:R-:W-:Y:S01]  /*06f0*/  USHF.R.U32.HI UR5, URZ, 0x1, UR7 ;  /* 0x00000001ff057899 */ /* 0x000fe20008011607 */
[----:B------:R-:W-:Y:S02]  /*0700*/  IMAD R11, R6, R7, R11 ;  /* 0x00000007060b7224 */ /* 0x000fe400078e020b */
[----:B------:R-:W-:Y:S02]  /*0710*/  UMOV UR6, UR4 ;  /* 0x0000000400067c82 */ /* 0x000fe40008000000 */
[----:B------:R-:W-:-:S02]  /*0720*/  IMAD.IADD R9, R9, 0x1, R11 ;  /* 0x0000000109097824 */ /* 0x000fc400078e020b */
[----:B------:R-:W-:Y:S01]  /*0730*/  UMOV UR7, UR5 ;  /* 0x0000000500077c82 */ /* 0x000fe20008000000 */
[----:B------:R-:W-:Y:S05]  /*0740*/  BRA.U UP0, `(.L_x_7) ;  /* 0xfffffff900c07547 */ /* 0x000fea000b83ffff */
.L_x_0:
[----:B------:R-:W-:Y:S01]  /*0750*/  STG.E.64 desc[UR8][R2.64], R4 ;  /* 0x0000000402007986 */ /* 0x000fe2000c101b08 */
[----:B------:R-:W-:Y:S05]  /*0760*/  EXIT ;  /* 0x000000000000794d */ /* 0x000fea0003800000 */
        .weak           $__internal_0_$__cuda_sm20_rem_u64
        .type           $__internal_0_$__cuda_sm20_rem_u64,@function
        .size           $__internal_0_$__cuda_sm20_rem_u64,(.L_x_9 - $__internal_0_$__cuda_sm20_rem_u64)
$__internal_0_$__cuda_sm20_rem_u64:
[----:B------:R-:W0:Y:S08]  /*0770*/  I2F.U64.RP R14, UR4 ;  /* 0x00000004000e7d12 */ /* 0x000e300008309000 */
[----:B0-----:R-:W0:Y:S02]  /*0780*/  MUFU.RCP R14, R14 ;  /* 0x0000000e000e7308 */ /* 0x001e240000001000 */
[----:B0-----:R-:W-:-:S06]  /*0790*/  IADD3 R10, PT, PT, R14, 0x1ffffffe, RZ ;  /* 0x1ffffffe0e0a7810 */ /* 0x001fcc0007ffe0ff */
[----:B------:R-:W0:Y:S02]  /*07a0*/  F2I.U64.TRUNC R10, R10 ;  /* 0x0000000a000a7311 */ /* 0x000e24000020d800 */
[----:B0-----:R-:W-:-:S04]  /*07b0*/  IMAD.WIDE.U32 R12, R10, UR4, RZ ;  /* 0x000000040a0c7c25 */ /* 0x001fc8000f8e00ff */
[----:B------:R-:W-:Y:S01]  /*07c0*/  IMAD R13, R10, UR5, R13 ;  /* 0x000000050a0d7c24 */ /* 0x000fe2000f8e020d */
[----:B------:R-:W-:-:S03]  /*07d0*/  IADD3 R15, P0, PT, RZ, -R12, RZ ;  /* 0x8000000cff0f7210 */ /* 0x000fc60007f1e0ff */
[----:B------:R-:W-:Y:S02]  /*07e0*/  IMAD R13, R11, UR4, R13 ;  /* 0x000000040b0d7c24 */ /* 0x000fe4000f8e020d */
[----:B------:R-:W-:-:S04]  /*07f0*/  IMAD.HI.U32 R12, R10, R15, RZ ;  /* 0x0000000f0a0c7227 */ /* 0x000fc800078e00ff */
[----:B------:R-:W-:Y:S01]  /*0800*/  IMAD.X R17, RZ, RZ, ~R13, P0 ;  /* 0x000000ffff117224 */ /* 0x000fe200000e0e0d */
[----:B------:R-:W-:-:S03]  /*0810*/  MOV R13, R10 ;  /* 0x0000000a000d7202 */ /* 0x000fc60000000f00 */
[-C--:B------:R-:W-:Y:S02]  /*0820*/  IMAD R19, R11, R17.reuse, RZ ;  /* 0x000000110b137224 */ /* 0x080fe400078e02ff */
[----:B------:R-:W-:-:S04]  /*0830*/  IMAD.WIDE.U32 R12, P0, R10, R17, R12 ;  /* 0x000000110a0c7225 */ /* 0x000fc8000780000c */
[----:B------:R-:W-:-:S04]  /*0840*/  IMAD.HI.U32 R17, R11, R17, RZ ;  /* 0x000000110b117227 */ /* 0x000fc800078e00ff */
[----:B------:R-:W-:-:S05]  /*0850*/  IMAD.HI.U32 R12, P1, R11, R15, R12 ;  /* 0x0000000f0b0c7227 */ /* 0x000fca000782000c */
[----:B------:R-:W-:Y:S01]  /*0860*/  IADD3 R13, P2, PT, R19, R12, RZ ;  /* 0x0000000c130d7210 */ /* 0x000fe20007f5e0ff */
[----:B------:R-:W-:-:S04]  /*0870*/  IMAD.X R12, R17, 0x1, R11, P0 ;  /* 0x00000001110c7824 */ /* 0x000fc800000e060b */
[----:B------:R-:W-:Y:S01]  /*0880*/  IMAD.WIDE.U32 R10, R13, UR4, RZ ;  /* 0x000000040d0a7c25 */ /* 0x000fe2000f8e00ff */
[----:B------:R-:W-:-:S03]  /*0890*/  IADD3.X R15, PT, PT, RZ, RZ, R12, P2, P1 ;  /* 0x000000ffff0f7210 */ /* 0x000fc600017e240c */
[----:B------:R-:W-:Y:S01]  /*08a0*/  IMAD R12, R13, UR5, R11 ;  /* 0x000000050d0c7c24 */ /* 0x000fe2000f8e020b */
[----:B------:R-:W-:-:S03]  /*08b0*/  IADD3 R11, P0, PT, RZ, -R10, RZ ;  /* 0x8000000aff0b7210 */ /* 0x000fc60007f1e0ff */
[----:B------:R-:W-:Y:S02]  /*08c0*/  IMAD R10, R15, UR4, R12 ;  /* 0x000000040f0a7c24 */ /* 0x000fe4000f8e020c */
[----:B------:R-:W-:-:S03]  /*08d0*/  IMAD.HI.U32 R12, R13, R11, RZ ;  /* 0x0000000b0d0c7227 */ /* 0x000fc600078e00ff */
[----:B------:R-:W-:-:S05]  /*08e0*/  IADD3.X R10, PT, PT, RZ, ~R10, RZ, P0, !PT ;  /* 0x8000000aff0a7210 */ /* 0x000fca00007fe4ff */
[----:B------:R-:W-:-:S04]  /*08f0*/  IMAD.WIDE.U32 R12, P0, R13, R10, R12 ;  /* 0x0000000a0d0c7225 */ /* 0x000fc8000780000c */
[C---:B------:R-:W-:Y:S02]  /*0900*/  IMAD R14, R15.reuse, R10, RZ ;  /* 0x0000000a0f0e7224 */ /* 0x040fe400078e02ff */
[----:B------:R-:W-:-:S04]  /*0910*/  IMAD.HI.U32 R13, P1, R15, R11, R12 ;  /* 0x0000000b0f0d7227 */ /* 0x000fc8000782000c */
[----:B------:R-:W-:Y:S02]  /*0920*/  HFMA2 R11, -RZ, RZ, 0, 0 ;  /* 0x00000000ff0b7431 */ /* 0x000fe400000001ff */
[----:B------:R-:W-:Y:S01]  /*0930*/  IMAD.HI.U32 R10, R15, R10, RZ ;  /* 0x0000000a0f0a7227 */ /* 0x000fe200078e00ff */
[----:B------:R-:W-:-:S03]  /*0940*/  IADD3 R13, P2, PT, R14, R13, RZ ;  /* 0x0000000d0e0d7210 */ /* 0x000fc60007f5e0ff */
[----:B------:R-:W-:Y:S02]  /*0950*/  IMAD.X R15, R10, 0x1, R15, P0 ;  /* 0x000000010a0f7824 */ /* 0x000fe400000e060f */
[----:B------:R-:W-:-:S03]  /*0960*/  IMAD.HI.U32 R10, R13, R0, RZ ;  /* 0x000000000d0a7227 */ /* 0x000fc600078e00ff */
[----:B------:R-:W-:Y:S01]  /*0970*/  IADD3.X R15, PT, PT, RZ, RZ, R15, P2, P1 ;  /* 0x000000ffff0f7210 */ /* 0x000fe200017e240f */
[----:B------:R-:W-:-:S04]  /*0980*/  IMAD.WIDE.U32 R10, R13, R9, R10 ;  /* 0x000000090d0a7225 */ /* 0x000fc800078e000a */
[C---:B------:R-:W-:Y:S02]  /*0990*/  IMAD R13, R15.reuse, R9, RZ ;  /* 0x000000090f0d7224 */ /* 0x040fe400078e02ff */
[----:B------:R-:W-:-:S04]  /*09a0*/  IMAD.HI.U32 R10, P0, R15, R0, R10 ;  /* 0x000000000f0a7227 */ /* 0x000fc8000780000a */
[----:B------:R-:W-:Y:S01]  /*09b0*/  IMAD.HI.U32 R12, R15, R9, RZ ;  /* 0x000000090f0c7227 */ /* 0x000fe200078e00ff */
[----:B------:R-:W-:-:S03]  /*09c0*/  IADD3 R13, P1, PT, R13, R10, RZ ;  /* 0x0000000a0d0d7210 */ /* 0x000fc60007f3e0ff */
[----:B------:R-:W-:Y:S02]  /*09d0*/  IMAD.X R12, RZ, RZ, R12, P0 ;  /* 0x000000ffff0c7224 */ /* 0x000fe400000e060c */
[----:B------:R-:W-:-:S03]  /*09e0*/  IMAD.WIDE.U32 R10, R13, UR4, RZ ;  /* 0x000000040d0a7c25 */ /* 0x000fc6000f8e00ff */
[----:B------:R-:W-:Y:S01]  /*09f0*/  IADD3.X R12, PT, PT, RZ, R12, RZ, P1, !PT ;  /* 0x0000000cff0c7210 */ /* 0x000fe20000ffe4ff */
[----:B------:R-:W-:Y:S01]  /*0a00*/  IMAD R13, R13, UR5, R11 ;  /* 0x000000050d0d7c24 */ /* 0x000fe2000f8e020b */
[----:B------:R-:W-:-:S03]  /*0a10*/  IADD3 R0, P1, PT, -R10, R0, RZ ;  /* 0x000000000a007210 */ /* 0x000fc60007f3e1ff */
[----:B------:R-:W-:Y:S01]  /*0a20*/  IMAD R12, R12, UR4, R13 ;  /* 0x000000040c0c7c24 */ /* 0x000fe2000f8e020d */
[----:B------:R-:W-:-:S03]  /*0a30*/  ISETP.GE.U32.AND P0, PT, R0, UR4, PT ;  /* 0x0000000400007c0c */ /* 0x000fc6000bf06070 */
[----:B------:R-:W-:Y:S01]  /*0a40*/  IMAD.X R11, R9, 0x1, ~R12, P1 ;  /* 0x00000001090b7824 */ /* 0x000fe200008e0e0c */
[----:B------:R-:W-:-:S04]  /*0a50*/  IADD3 R9, P1, PT, R0, -UR4, RZ ;  /* 0x8000000400097c10 */ /* 0x000fc8000ff3e0ff */
[C---:B------:R-:W-:Y:S02]  /*0a60*/  ISETP.GE.U32.AND.EX P0, PT, R11.reuse, UR5, PT, P0 ;  /* 0x000000050b007c0c */ /* 0x040fe4000bf06100 */
[----:B------:R-:W-:Y:S02]  /*0a70*/  IADD3.X R10, PT, PT, R11, ~UR5, RZ, P1, !PT ;  /* 0x800000050b0a7c10 */ /* 0x000fe40008ffe4ff */
[----:B------:R-:W-:Y:S02]  /*0a80*/  SEL R9, R9, R0, P0 ;  /* 0x0000000009097207 */ /* 0x000fe40000000000 */
[----:B------:R-:W-:Y:S02]  /*0a90*/  SEL R10, R10, R11, P0 ;  /* 0x0000000b0a0a7207 */ /* 0x000fe40000000000 */
[C---:B------:R-:W-:Y:S02]  /*0aa0*/  ISETP.GE.U32.AND P0, PT, R9.reuse, UR4, PT ;  /* 0x0000000409007c0c */ /* 0x040fe4000bf06070 */
[----:B------:R-:W-:-:S02]  /*0ab0*/  IADD3 R0, P2, PT, R9, -UR4, RZ ;  /* 0x8000000409007c10 */ /* 0x000fc4000ff5e0ff */
[C---:B------:R-:W-:Y:S02]  /*0ac0*/  ISETP.GE.U32.AND.EX P0, PT, R10.reuse, UR5, PT, P0 ;  /* 0x000000050a007c0c */ /* 0x040fe4000bf06100 */
[----:B------:R-:W-:Y:S02]  /*0ad0*/  ISETP.NE.U32.AND P1, PT, RZ, UR4, PT ;  /* 0x00000004ff007c0c */ /* 0x000fe4000bf25070 */
[----:B------:R-:W-:Y:S02]  /*0ae0*/  IADD3.X R11, PT, PT, R10, ~UR5, RZ, P2, !PT ;  /* 0x800000050a0b7c10 */ /* 0x000fe400097fe4ff */
[----:B------:R-:W-:Y:S02]  /*0af0*/  SEL R0, R0, R9, P0 ;  /* 0x0000000900007207 */ /* 0x000fe40000000000 */
[----:B------:R-:W-:Y:S02]  /*0b00*/  MOV R9, 0x0 ;  /* 0x0000000000097802 */ /* 0x000fe40000000f00 */
[----:B------:R-:W-:-:S02]  /*0b10*/  ISETP.NE.AND.EX P1, PT, RZ, UR5, PT, P1 ;  /* 0x00000005ff007c0c */ /* 0x000fc4000bf25310 */
[----:B------:R-:W-:Y:S02]  /*0b20*/  SEL R11, R11, R10, P0 ;  /* 0x0000000a0b0b7207 */ /* 0x000fe40000000000 */
[----:B------:R-:W-:Y:S02]  /*0b30*/  SEL R0, R0, 0xffffffff, P1 ;  /* 0xffffffff00007807 */ /* 0x000fe40000800000 */
[----:B------:R-:W-:Y:S01]  /*0b40*/  SEL R11, R11, 0xffffffff, P1 ;  /* 0xffffffff0b0b7807 */ /* 0x000fe20000800000 */
[----:B------:R-:W-:Y:S06]  /*0b50*/  RET.REL.NODEC R8 `(_Z10rsa_modExpyyyPy) ;  /* 0xfffffff408287950 */ /* 0x000fec0003c3ffff */
.L_x_8:
[----:B------:R-:W-:-:S00]  /*0b60*/  BRA `(.L_x_8) ;  /* 0xfffffffc00fc7947 */ /* 0x000fc0000383ffff */
[----:B------:R-:W-:-:S00]  /*0b70*/  NOP ;  /* 0x0000000000007918 */ /* 0x000fc00000000000 */
        /* <DEDUP_REMOVED lines=8> */
.L_x_9:


//--------------------- .nv.shared.reserved.0     --------------------------
	.section	.nv.shared.reserved.0,"aw",@nobits
	.weak		__nv_reservedSMEM_offset_0_alias
	.size		__nv_reservedSMEM_offset_0_alias, 0, 64
	.other		__nv_reservedSMEM_offset_0_alias,@"STO_CUDA_RESERVED_SHARED STV_DEFAULT"
__nv_reservedSMEM_offset_0_alias:
	.zero		0
	.zero		64


//--------------------- .nv.constant0._Z10rsa_modExpyyyPy --------------------------
	.section	.nv.constant0._Z10rsa_modExpyyyPy,"a",@progbits
	.sectionflags	@""
	.align	4
.nv.constant0._Z10rsa_modExpyyyPy:
	.zero		928


//--------------------- SYMBOLS --------------------------

	.type		.nv.reservedSmem.offset0,@object
	.size		.nv.reservedSmem.offset0,0x4
